	.headerflags	@"EF_CUDA_TEXMODE_UNIFIED EF_CUDA_64BIT_ADDRESS EF_CUDA_ACCELERATORS EF_CUDA_SM90 EF_CUDA_VIRTUAL_SM(EF_CUDA_SM90)"
	.elftype	@"ET_EXEC"


//--------------------- .nv.info                  --------------------------
	.section	.nv.info,"",@"SHT_CUDA_INFO"
	.align	4


	//----- nvinfo : EIATTR_REGCOUNT
	.align		4
        /*0000*/ 	.byte	0x04, 0x2f
        /*0002*/ 	.short	(.L_1 - .L_0)
	.align		4
.L_0:
        /*0004*/ 	.word	index@(triton_poi_fused_add_convolution_mul_relu_7)
        /*0008*/ 	.word	0x0000002a


	//----- nvinfo : EIATTR_MIN_STACK_SIZE
	.align		4
.L_1:
        /*000c*/ 	.byte	0x04, 0x12
        /*000e*/ 	.short	(.L_3 - .L_2)
	.align		4
.L_2:
        /*0010*/ 	.word	index@(triton_poi_fused_add_convolution_mul_relu_7)
        /*0014*/ 	.word	0x00000000


	//----- nvinfo : EIATTR_FRAME_SIZE
	.align		4
.L_3:
        /*0018*/ 	.byte	0x04, 0x11
        /*001a*/ 	.short	(.L_5 - .L_4)
	.align		4
.L_4:
        /*001c*/ 	.word	index@(triton_poi_fused_add_convolution_mul_relu_7)
        /*0020*/ 	.word	0x00000000


	//----- nvinfo : EIATTR_MIN_STACK_SIZE
	.align		4
.L_5:
        /*0024*/ 	.byte	0x04, 0x12
        /*0026*/ 	.short	(.L_7 - .L_6)
	.align		4
.L_6:
        /*0028*/ 	.word	index@(triton_poi_fused_add_convolution_mul_relu_7)
        /*002c*/ 	.word	0x00000000
.L_7:


//--------------------- .nv.info.triton_poi_fused_add_convolution_mul_relu_7 --------------------------
	.section	.nv.info.triton_poi_fused_add_convolution_mul_relu_7,"",@"SHT_CUDA_INFO"
	.sectionflags	@""
	.align	4


	//----- nvinfo : EIATTR_CUDA_API_VERSION
	.align		4
        /*0000*/ 	.byte	0x04, 0x37
        /*0002*/ 	.short	(.L_9 - .L_8)
.L_8:
        /*0004*/ 	.word	0x0000007c


	//----- nvinfo : EIATTR_KPARAM_INFO
	.align		4
.L_9:
        /*0008*/ 	.byte	0x04, 0x17
        /*000a*/ 	.short	(.L_11 - .L_10)
.L_10:
        /*000c*/ 	.word	0x00000000
        /*0010*/ 	.short	0x0005
        /*0012*/ 	.short	0x0024
        /*0014*/ 	.byte	0x00, 0xf0, 0x11, 0x00


	//----- nvinfo : EIATTR_KPARAM_INFO
	.align		4
.L_11:
        /*0018*/ 	.byte	0x04, 0x17
        /*001a*/ 	.short	(.L_13 - .L_12)
.L_12:
        /*001c*/ 	.word	0x00000000
        /*0020*/ 	.short	0x0004
        /*0022*/ 	.short	0x0020
        /*0024*/ 	.byte	0x00, 0xf0, 0x11, 0x00


	//----- nvinfo : EIATTR_KPARAM_INFO
	.align		4
.L_13:
        /*0028*/ 	.byte	0x04, 0x17
        /*002a*/ 	.short	(.L_15 - .L_14)
.L_14:
        /*002c*/ 	.word	0x00000000
        /*0030*/ 	.short	0x0003
        /*0032*/ 	.short	0x0018
        /*0034*/ 	.byte	0x00, 0xf4, 0x21, 0x00


	//----- nvinfo : EIATTR_KPARAM_INFO
	.align		4
.L_15:
        /*0038*/ 	.byte	0x04, 0x17
        /*003a*/ 	.short	(.L_17 - .L_16)
.L_16:
        /*003c*/ 	.word	0x00000000
        /*0040*/ 	.short	0x0002
        /*0042*/ 	.short	0x0010
        /*0044*/ 	.byte	0x00, 0xf4, 0x21, 0x00


	//----- nvinfo : EIATTR_KPARAM_INFO
	.align		4
.L_17:
        /*0048*/ 	.byte	0x04, 0x17
        /*004a*/ 	.short	(.L_19 - .L_18)
.L_18:
        /*004c*/ 	.word	0x00000000
        /*0050*/ 	.short	0x0001
        /*0052*/ 	.short	0x0008
        /*0054*/ 	.byte	0x00, 0xf4, 0x21, 0x00


	//----- nvinfo : EIATTR_KPARAM_INFO
	.align		4
.L_19:
        /*0058*/ 	.byte	0x04, 0x17
        /*005a*/ 	.short	(.L_21 - .L_20)
.L_20:
        /*005c*/ 	.word	0x00000000
        /*0060*/ 	.short	0x0000
        /*0062*/ 	.short	0x0000
        /*0064*/ 	.byte	0x00, 0xf4, 0x21, 0x00


	//----- nvinfo : EIATTR_SPARSE_MMA_MASK
	.align		4
.L_21:
        /*0068*/ 	.byte	0x03, 0x50
        /*006a*/ 	.short	0x0000


	//----- nvinfo : EIATTR_MAXREG_COUNT
	.align		4
        /*006c*/ 	.byte	0x03, 0x1b
        /*006e*/ 	.short	0x00ff


	//----- nvinfo : EIATTR_EXIT_INSTR_OFFSETS
	.align		4
        /*0070*/ 	.byte	0x04, 0x1c
        /*0072*/ 	.short	(.L_23 - .L_22)


	//   ....[0]....
.L_22:
        /*0074*/ 	.word	0x00000d10


	//   ....[1]....
        /*0078*/ 	.word	0x00000d70


	//----- nvinfo : EIATTR_REQNTID
	.align		4
.L_23:
        /*007c*/ 	.byte	0x04, 0x10
        /*007e*/ 	.short	(.L_25 - .L_24)
.L_24:
        /*0080*/ 	.word	0x00000100
        /*0084*/ 	.word	0x00000001
        /*0088*/ 	.word	0x00000001


	//----- nvinfo : EIATTR_CBANK_PARAM_SIZE
	.align		4
.L_25:
        /*008c*/ 	.byte	0x03, 0x19
        /*008e*/ 	.short	0x0028


	//----- nvinfo : EIATTR_PARAM_CBANK
	.align		4
        /*0090*/ 	.byte	0x04, 0x0a
        /*0092*/ 	.short	(.L_27 - .L_26)
	.align		4
.L_26:
        /*0094*/ 	.word	index@(.nv.constant0.triton_poi_fused_add_convolution_mul_relu_7)
        /*0098*/ 	.short	0x0210
        /*009a*/ 	.short	0x0028


	//----- nvinfo : EIATTR_SW_WAR
	.align		4
.L_27:
        /*009c*/ 	.byte	0x04, 0x36
        /*009e*/ 	.short	(.L_29 - .L_28)
.L_28:
        /*00a0*/ 	.word	0x00000008
.L_29:


//--------------------- .nv.callgraph             --------------------------
	.section	.nv.callgraph,"",@"SHT_CUDA_CALLGRAPH"
	.align	4
	.sectionentsize	8
	.align		4
        /*0000*/ 	.word	0x00000000
	.align		4
        /*0004*/ 	.word	0xffffffff
	.align		4
        /*0008*/ 	.word	0x00000000
	.align		4
        /*000c*/ 	.word	0xfffffffe
	.align		4
        /*0010*/ 	.word	0x00000000
	.align		4
        /*0014*/ 	.word	0xfffffffd
	.align		4
        /*0018*/ 	.word	0x00000000
	.align		4
        /*001c*/ 	.word	0xfffffffc


//--------------------- .text.triton_poi_fused_add_convolution_mul_relu_7 --------------------------
	.section	.text.triton_poi_fused_add_convolution_mul_relu_7,"ax",@progbits
	.sectionflags	@"SHF_BARRIERS=1"
	.align	128
        .global         triton_poi_fused_add_convolution_mul_relu_7
        .type           triton_poi_fused_add_convolution_mul_relu_7,@function
        .size           triton_poi_fused_add_convolution_mul_relu_7,(.L_x_1 - triton_poi_fused_add_convolution_mul_relu_7)
        .other          triton_poi_fused_add_convolution_mul_relu_7,@"STO_CUDA_ENTRY STV_DEFAULT"
triton_poi_fused_add_convolution_mul_relu_7:
.text.triton_poi_fused_add_convolution_mul_relu_7:
[----:B------:R-:W0:Y:S01]  /*0000*/  LDC R1, c[0x0][0x28] ;  /* 0x00000a00ff017b82 */ /* 0x000e220000000800 */
[----:B------:R-:W1:Y:S07]  /*0010*/  S2R R0, SR_TID.X ;  /* 0x0000000000007919 */ /* 0x000e6e0000002100 */
[----:B------:R-:W2:Y:S01]  /*0020*/  LDC.64 R24, c[0x0][0x210] ;  /* 0x00008400ff187b82 */ /* 0x000ea20000000a00 */
[----:B------:R-:W-:Y:S02]  /*0030*/  CS2R R4, SRZ ;  /* 0x0000000000047805 */ /* 0x000fe4000001ff00 */
[----:B------:R-:W-:Y:S01]  /*0040*/  CS2R R6, SRZ ;  /* 0x0000000000067805 */ /* 0x000fe2000001ff00 */
[----:B------:R-:W3:Y:S01]  /*0050*/  S2R R3, SR_CTAID.X ;  /* 0x0000000000037919 */ /* 0x000ee20000002500 */
[----:B------:R-:W-:Y:S01]  /*0060*/  ULDC.64 UR6, c[0x0][0x208] ;  /* 0x0000820000067ab9 */ /* 0x000fe20000000a00 */
[----:B------:R-:W-:-:S02]  /*0070*/  CS2R R8, SRZ ;  /* 0x0000000000087805 */ /* 0x000fc4000001ff00 */
[----:B------:R-:W-:Y:S01]  /*0080*/  CS2R R10, SRZ ;  /* 0x00000000000a7805 */ /* 0x000fe2000001ff00 */
[----:B------:R-:W4:Y:S01]  /*0090*/  S2R R28, SR_CTAID.Y ;  /* 0x00000000001c7919 */ /* 0x000f220000002600 */
[----:B------:R-:W5:Y:S08]  /*00a0*/  LDC.64 R20, c[0x0][0x218] ;  /* 0x00008600ff147b82 */ /* 0x000f700000000a00 */
[----:B------:R-:W5:Y:S01]  /*00b0*/  LDC.64 R38, c[0x0][0x220] ;  /* 0x00008800ff267b82 */ /* 0x000f620000000a00 */
[----:B-1----:R-:W-:Y:S01]  /*00c0*/  SHF.R.U32.HI R30, RZ, 0x2, R0 ;  /* 0x00000002ff1e7819 */ /* 0x002fe20000011600 */
[----:B------:R-:W-:-:S02]  /*00d0*/  IMAD.SHL.U32 R2, R0, 0x4, RZ ;  /* 0x0000000400027824 */ /* 0x000fc400078e00ff */
[----:B---3--:R-:W-:Y:S01]  /*00e0*/  IMAD.SHL.U32 R3, R3, 0x10, RZ ;  /* 0x0000001003037824 */ /* 0x008fe200078e00ff */
[----:B------:R-:W-:-:S04]  /*00f0*/  SGXT.U32 R30, R30, 0x6 ;  /* 0x000000061e1e781a */ /* 0x000fc80000000000 */
[----:B------:R-:W-:Y:S02]  /*0100*/  LOP3.LUT R35, R3, 0xc, R2, 0xf8, !PT ;  /* 0x0000000c03237812 */ /* 0x000fe400078ef802 */
[----:B----4-:R-:W-:Y:S02]  /*0110*/  PRMT R32, R30, 0x6540, R28 ;  /* 0x000065401e207816 */ /* 0x010fe4000000001c */
[----:B------:R-:W-:Y:S02]  /*0120*/  ISETP.GE.AND P0, PT, R35, 0x140, PT ;  /* 0x000001402300780c */ /* 0x000fe40003f06270 */
[C---:B------:R-:W-:Y:S01]  /*0130*/  LOP3.LUT R18, R32.reuse, 0xc0, RZ, 0xfc, !PT ;  /* 0x000000c020127812 */ /* 0x040fe200078efcff */
[C---:B------:R-:W-:Y:S01]  /*0140*/  IMAD R36, R32.reuse, 0x140, R35 ;  /* 0x0000014020247824 */ /* 0x040fe200078e0223 */
[----:B------:R-:W-:-:S03]  /*0150*/  LOP3.LUT R34, R32, 0x80, RZ, 0xfc, !PT ;  /* 0x0000008020227812 */ /* 0x000fc600078efcff */
[----:B--2---:R-:W-:Y:S01]  /*0160*/  IMAD.WIDE R22, R36, 0x4, R24 ;  /* 0x0000000424167825 */ /* 0x004fe200078e0218 */
[----:B------:R-:W-:-:S03]  /*0170*/  LOP3.LUT R32, R32, 0x40, RZ, 0xfc, !PT ;  /* 0x0000004020207812 */ /* 0x000fc600078efcff */
[--C-:B------:R-:W-:Y:S02]  /*0180*/  IMAD R33, R18, 0x140, R35.reuse ;  /* 0x0000014012217824 */ /* 0x100fe400078e0223 */
[----:B------:R-:W-:Y:S01]  /*0190*/  IMAD R34, R34, 0x140, R35 ;  /* 0x0000014022227824 */ /* 0x000fe200078e0223 */
[----:B------:R1:W2:Y:S01]  /*01a0*/  @!P0 LDG.E.EL.128 R4, desc[UR6][R22.64] ;  /* 0x0000000616048981 */ /* 0x0002a2000c2e1d00 */
[----:B------:R-:W-:Y:S02]  /*01b0*/  CS2R R12, SRZ ;  /* 0x00000000000c7805 */ /* 0x000fe4000001ff00 */
[----:B------:R-:W-:Y:S02]  /*01c0*/  CS2R R14, SRZ ;  /* 0x00000000000e7805 */ /* 0x000fe4000001ff00 */
[----:B------:R-:W-:Y:S02]  /*01d0*/  CS2R R16, SRZ ;  /* 0x0000000000107805 */ /* 0x000fe4000001ff00 */
[----:B------:R-:W-:Y:S01]  /*01e0*/  CS2R R18, SRZ ;  /* 0x0000000000127805 */ /* 0x000fe2000001ff00 */
[----:B-----5:R-:W-:-:S04]  /*01f0*/  IMAD.WIDE R20, R35, 0x4, R20 ;  /* 0x0000000423147825 */ /* 0x020fc800078e0214 */
[--C-:B------:R-:W-:Y:S01]  /*0200*/  IMAD.WIDE R26, R34, 0x4, R24.reuse ;  /* 0x00000004221a7825 */ /* 0x100fe200078e0218 */
[----:B------:R3:W2:Y:S03]  /*0210*/  @!P0 LDG.E.EL.128 R16, desc[UR6][R20.64] ;  /* 0x0000000614108981 */ /* 0x0006a6000c2e1d00 */
[----:B-1----:R-:W-:Y:S01]  /*0220*/  IMAD.WIDE R22, R33, 0x4, R24 ;  /* 0x0000000421167825 */ /* 0x002fe200078e0218 */
[----:B------:R1:W4:Y:S03]  /*0230*/  @!P0 LDG.E.EL.128 R8, desc[UR6][R26.64] ;  /* 0x000000061a088981 */ /* 0x000326000c2e1d00 */
[----:B------:R-:W-:Y:S01]  /*0240*/  IMAD R35, R32, 0x140, R35 ;  /* 0x0000014020237824 */ /* 0x000fe200078e0223 */
[----:B------:R5:W4:Y:S01]  /*0250*/  @!P0 LDG.E.EL.128 R12, desc[UR6][R22.64] ;  /* 0x00000006160c8981 */ /* 0x000b22000c2e1d00 */
[----:B---3--:R-:W-:-:S02]  /*0260*/  CS2R R20, SRZ ;  /* 0x0000000000147805 */ /* 0x008fc4000001ff00 */
[----:B-1----:R-:W-:Y:S01]  /*0270*/  IMAD.WIDE R26, R35, 0x4, R24 ;  /* 0x00000004231a7825 */ /* 0x002fe200078e0218 */
[----:B-----5:R-:W-:Y:S02]  /*0280*/  CS2R R22, SRZ ;  /* 0x0000000000167805 */ /* 0x020fe4000001ff00 */
[----:B------:R-:W-:Y:S01]  /*0290*/  CS2R R24, SRZ ;  /* 0x0000000000187805 */ /* 0x000fe2000001ff00 */
[----:B0-----:R-:W-:-:S03]  /*02a0*/  IMAD.WIDE R36, R36, 0x4, R38 ;  /* 0x0000000424247825 */ /* 0x001fc600078e0226 */
[----:B------:R0:W3:Y:S02]  /*02b0*/  @!P0 LDG.E.EL.128 R20, desc[UR6][R26.64] ;  /* 0x000000061a148981 */ /* 0x0000e4000c2e1d00 */
[----:B0-----:R-:W-:-:S06]  /*02c0*/  CS2R R26, SRZ ;  /* 0x00000000001a7805 */ /* 0x001fcc000001ff00 */
[----:B------:R-:W5:Y:S01]  /*02d0*/  @!P0 LDG.E.EL.128 R24, desc[UR6][R36.64] ;  /* 0x0000000624188981 */ /* 0x000f62000c2e1d00 */
[----:B--2---:R-:W-:Y:S01]  /*02e0*/  FADD R31, R19, R7 ;  /* 0x00000007131f7221 */ /* 0x004fe20000000000 */
[----:B----4-:R-:W-:Y:S01]  /*02f0*/  FADD R32, R18, R14 ;  /* 0x0000000e12207221 */ /* 0x010fe20000000000 */
[----:B------:R-:W-:Y:S01]  /*0300*/  FADD R14, R17, R5 ;  /* 0x00000005110e7221 */ /* 0x000fe20000000000 */
[----:B------:R-:W-:Y:S01]  /*0310*/  FADD R5, R16, R4 ;  /* 0x0000000410057221 */ /* 0x000fe20000000000 */
[----:B------:R-:W-:Y:S01]  /*0320*/  FADD R29, R19, R15 ;  /* 0x0000000f131d7221 */ /* 0x000fe20000000000 */
[C---:B------:R-:W-:Y:S01]  /*0330*/  FADD R15, R18.reuse, R6 ;  /* 0x00000006120f7221 */ /* 0x040fe20000000000 */
[C---:B------:R-:W-:Y:S01]  /*0340*/  FADD R10, R18.reuse, R10 ;  /* 0x0000000a120a7221 */ /* 0x040fe20000000000 */
[C---:B------:R-:W-:Y:S01]  /*0350*/  FADD R9, R17.reuse, R9 ;  /* 0x0000000911097221 */ /* 0x040fe20000000000 */
[----:B------:R-:W-:Y:S01]  /*0360*/  CS2R R6, SRZ ;  /* 0x0000000000067805 */ /* 0x000fe2000001ff00 */
[----:B---3--:R-:W-:Y:S01]  /*0370*/  FADD R18, R18, R22 ;  /* 0x0000001612127221 */ /* 0x008fe20000000000 */
[C---:B------:R-:W-:Y:S01]  /*0380*/  FADD R22, R17.reuse, R13 ;  /* 0x0000000d11167221 */ /* 0x040fe20000000000 */
[----:B------:R-:W-:Y:S01]  /*0390*/  FADD R17, R17, R21 ;  /* 0x0000001511117221 */ /* 0x000fe20000000000 */
[----:B------:R-:W-:Y:S01]  /*03a0*/  FADD R21, R16, R12 ;  /* 0x0000000c10157221 */ /* 0x000fe20000000000 */
[----:B------:R-:W-:Y:S01]  /*03b0*/  IMAD.WIDE R12, R35, 0x4, R38 ;  /* 0x00000004230c7825 */ /* 0x000fe200078e0226 */
[----:B-----5:R-:W-:-:S03]  /*03c0*/  FSETP.GEU.AND P4, PT, R5, -R24, PT ;  /* 0x800000180500720b */ /* 0x020fc60003f8e000 */
[----:B------:R-:W-:Y:S01]  /*03d0*/  FADD R24, R5, R24 ;  /* 0x0000001805187221 */ /* 0x000fe20000000000 */
[----:B------:R-:W-:-:S06]  /*03e0*/  CS2R R4, SRZ ;  /* 0x0000000000047805 */ /* 0x000fcc000001ff00 */
[----:B------:R0:W2:Y:S01]  /*03f0*/  @!P0 LDG.E.EL.128 R4, desc[UR6][R12.64] ;  /* 0x000000060c048981 */ /* 0x0000a2000c2e1d00 */
[C---:B------:R-:W-:Y:S01]  /*0400*/  FADD R8, R16.reuse, R8 ;  /* 0x0000000810087221 */ /* 0x040fe20000000000 */
[----:B------:R-:W-:Y:S01]  /*0410*/  FADD R20, R16, R20 ;  /* 0x0000001410147221 */ /* 0x000fe20000000000 */
[C---:B------:R-:W-:Y:S01]  /*0420*/  FSETP.GEU.AND P3, PT, R14.reuse, -R25, PT ;  /* 0x800000190e00720b */ /* 0x040fe20003f6e000 */
[----:B------:R-:W-:Y:S02]  /*0430*/  FADD R16, R14, R25 ;  /* 0x000000190e107221 */ /* 0x000fe40000000000 */
[----:B------:R-:W1:Y:S01]  /*0440*/  S2R R25, SR_TID.X ;  /* 0x0000000000197919 */ /* 0x000e620000002100 */
[----:B------:R-:W3:Y:S01]  /*0450*/  S2UR UR5, SR_CgaCtaId ;  /* 0x00000000000579c3 */ /* 0x000ee20000008800 */
[C---:B------:R-:W-:Y:S01]  /*0460*/  FADD R11, R19.reuse, R11 ;  /* 0x0000000b130b7221 */ /* 0x040fe20000000000 */
[----:B------:R-:W-:Y:S01]  /*0470*/  FADD R23, R19, R23 ;  /* 0x0000001713177221 */ /* 0x000fe20000000000 */
[C---:B------:R-:W-:Y:S01]  /*0480*/  FSETP.GEU.AND P1, PT, R15.reuse, -R26, PT ;  /* 0x8000001a0f00720b */ /* 0x040fe20003f2e000 */
[----:B------:R-:W-:Y:S01]  /*0490*/  FADD R26, R15, R26 ;  /* 0x0000001a0f1a7221 */ /* 0x000fe20000000000 */
[----:B0-----:R-:W-:-:S02]  /*04a0*/  CS2R R12, SRZ ;  /* 0x00000000000c7805 */ /* 0x001fc4000001ff00 */
[----:B------:R-:W-:Y:S01]  /*04b0*/  CS2R R14, SRZ ;  /* 0x00000000000e7805 */ /* 0x000fe2000001ff00 */
[----:B------:R-:W-:Y:S01]  /*04c0*/  UMOV UR4, 0x400 ;  /* 0x0000040000047882 */ /* 0x000fe20000000000 */
[----:B------:R-:W-:Y:S01]  /*04d0*/  IMAD.WIDE R34, R34, 0x4, R38 ;  /* 0x0000000422227825 */ /* 0x000fe200078e0226 */
[----:B------:R-:W-:Y:S02]  /*04e0*/  FSEL R37, R16, RZ, P3 ;  /* 0x000000ff10257208 */ /* 0x000fe40001800000 */
[C---:B------:R-:W-:Y:S01]  /*04f0*/  FSETP.GEU.AND P2, PT, R31.reuse, -R27, PT ;  /* 0x8000001b1f00720b */ /* 0x040fe20003f4e000 */
[----:B------:R-:W-:Y:S01]  /*0500*/  FADD R27, R31, R27 ;  /* 0x0000001b1f1b7221 */ /* 0x000fe20000000000 */
[----:B------:R0:W4:Y:S01]  /*0510*/  @!P0 LDG.E.EL.128 R12, desc[UR6][R34.64] ;  /* 0x00000006220c8981 */ /* 0x000122000c2e1d00 */
[----:B------:R-:W-:Y:S01]  /*0520*/  IMAD.WIDE R38, R33, 0x4, R38 ;  /* 0x0000000421267825 */ /* 0x000fe200078e0226 */
[----:B---3--:R-:W-:-:S03]  /*0530*/  UPRMT UR4, UR5, 0x654, UR4 ;  /* 0x0000065405047896 */ /* 0x008fc60008000004 */
[----:B-1----:R-:W-:-:S05]  /*0540*/  IMAD.SHL.U32 R19, R25, 0x400, RZ ;  /* 0x0000040019137824 */ /* 0x002fca00078e00ff */
[----:B------:R-:W-:-:S04]  /*0550*/  LOP3.LUT R19, R19, 0xc00, RZ, 0xc0, !PT ;  /* 0x00000c0013137812 */ /* 0x000fc800078ec0ff */
[C---:B------:R-:W-:Y:S02]  /*0560*/  LOP3.LUT R16, R19.reuse, 0x200, RZ, 0xfc, !PT ;  /* 0x0000020013107812 */ /* 0x040fe400078efcff */
[C---:B------:R-:W-:Y:S02]  /*0570*/  LOP3.LUT R31, R19.reuse, R30, RZ, 0xfc, !PT ;  /* 0x0000001e131f7212 */ /* 0x040fe400078efcff */
[----:B0-----:R-:W-:Y:S02]  /*0580*/  FSEL R35, R24, RZ, P4 ;  /* 0x000000ff18237208 */ /* 0x001fe40002000000 */
[C---:B------:R-:W-:Y:S02]  /*0590*/  LEA.HI R30, R19.reuse, UR4, RZ, 0x1c ;  /* 0x00000004131e7c11 */ /* 0x040fe4000f8fe0ff */
[----:B------:R-:W-:Y:S02]  /*05a0*/  LOP3.LUT R24, R19, 0x100, RZ, 0xfc, !PT ;  /* 0x0000010013187812 */ /* 0x000fe400078efcff */
[----:B------:R-:W-:-:S02]  /*05b0*/  LEA.HI R16, R16, UR4, RZ, 0x1c ;  /* 0x0000000410107c11 */ /* 0x000fc4000f8fe0ff */
[----:B------:R-:W-:-:S03]  /*05c0*/  LOP3.LUT R19, R19, 0x300, RZ, 0xfc, !PT ;  /* 0x0000030013137812 */ /* 0x000fc600078efcff */
[----:B------:R-:W-:Y:S01]  /*05d0*/  IMAD R33, R31, 0x4, R16 ;  /* 0x000000041f217824 */ /* 0x000fe200078e0210 */
[----:B------:R-:W-:Y:S02]  /*05e0*/  LEA.HI R34, R19, UR4, RZ, 0x1c ;  /* 0x0000000413227c11 */ /* 0x000fe4000f8fe0ff */
[C---:B--2---:R-:W-:Y:S01]  /*05f0*/  FSETP.GEU.AND P4, PT, R17.reuse, -R5, PT ;  /* 0x800000051100720b */ /* 0x044fe20003f8e000 */
[----:B------:R-:W-:Y:S01]  /*0600*/  FADD R5, R17, R5 ;  /* 0x0000000511057221 */ /* 0x000fe20000000000 */
[C---:B------:R-:W-:Y:S01]  /*0610*/  FSETP.GEU.AND P3, PT, R18.reuse, -R6, PT ;  /* 0x800000061200720b */ /* 0x040fe20003f6e000 */
[----:B------:R-:W-:Y:S01]  /*0620*/  FADD R6, R18, R6 ;  /* 0x0000000612067221 */ /* 0x000fe20000000000 */
[----:B------:R-:W-:Y:S02]  /*0630*/  CS2R R16, SRZ ;  /* 0x0000000000107805 */ /* 0x000fe4000001ff00 */
[----:B------:R-:W-:-:S06]  /*0640*/  CS2R R18, SRZ ;  /* 0x0000000000127805 */ /* 0x000fcc000001ff00 */
[----:B------:R-:W2:Y:S01]  /*0650*/  @!P0 LDG.E.EL.128 R16, desc[UR6][R38.64] ;  /* 0x0000000626108981 */ /* 0x000ea2000c2e1d00 */
[----:B------:R-:W-:Y:S02]  /*0660*/  LEA.HI R24, R24, UR4, RZ, 0x1c ;  /* 0x0000000418187c11 */ /* 0x000fe4000f8fe0ff */
[C---:B------:R-:W-:Y:S01]  /*0670*/  FSETP.GEU.AND P5, PT, R20.reuse, -R4, PT ;  /* 0x800000041400720b */ /* 0x040fe20003fae000 */
[----:B------:R-:W-:Y:S01]  /*0680*/  FADD R4, R20, R4 ;  /* 0x0000000414047221 */ /* 0x000fe20000000000 */
[C---:B------:R-:W-:Y:S01]  /*0690*/  IMAD R30, R31.reuse, 0x4, R30 ;  /* 0x000000041f1e7824 */ /* 0x040fe200078e021e */
[----:B------:R-:W-:Y:S01]  /*06a0*/  FSEL R26, R26, RZ, P1 ;  /* 0x000000ff1a1a7208 */ /* 0x000fe20000800000 */
[----:B------:R-:W-:Y:S01]  /*06b0*/  IMAD R24, R31, 0x4, R24 ;  /* 0x000000041f187824 */ /* 0x000fe200078e0218 */
[----:B------:R-:W-:Y:S01]  /*06c0*/  FSEL R20, R27, RZ, P2 ;  /* 0x000000ff1b147208 */ /* 0x000fe20001000000 */
[----:B------:R-:W-:Y:S01]  /*06d0*/  IMAD R31, R31, 0x4, R34 ;  /* 0x000000041f1f7824 */ /* 0x000fe200078e0222 */
[----:B------:R-:W-:Y:S01]  /*06e0*/  FSEL R27, R4, RZ, P5 ;  /* 0x000000ff041b7208 */ /* 0x000fe20002800000 */
[----:B------:R-:W-:Y:S01]  /*06f0*/  STS [R30], R35 ;  /* 0x000000231e007388 */ /* 0x000fe20000000800 */
[----:B------:R-:W-:-:S02]  /*0700*/  FSEL R5, R5, RZ, P4 ;  /* 0x000000ff05057208 */ /* 0x000fc40002000000 */
[----:B------:R-:W-:Y:S01]  /*0710*/  FSEL R6, R6, RZ, P3 ;  /* 0x000000ff06067208 */ /* 0x000fe20001800000 */
[----:B------:R-:W-:Y:S01]  /*0720*/  STS [R24+0x400], R37 ;  /* 0x0004002518007388 */ /* 0x000fe20000000800 */
[C---:B------:R-:W-:Y:S01]  /*0730*/  FSETP.GEU.AND P4, PT, R23.reuse, -R7, PT ;  /* 0x800000071700720b */ /* 0x040fe20003f8e000 */
[----:B------:R-:W-:Y:S01]  /*0740*/  FADD R7, R23, R7 ;  /* 0x0000000717077221 */ /* 0x000fe20000000000 */
[C---:B----4-:R-:W-:Y:S01]  /*0750*/  FSETP.GEU.AND P3, PT, R8.reuse, -R12, PT ;  /* 0x8000000c0800720b */ /* 0x050fe20003f6e000 */
[----:B------:R-:W-:Y:S01]  /*0760*/  FADD R8, R8, R12 ;  /* 0x0000000c08087221 */ /* 0x000fe20000000000 */
[C---:B------:R-:W-:Y:S01]  /*0770*/  FSETP.GEU.AND P2, PT, R9.reuse, -R13, PT ;  /* 0x8000000d0900720b */ /* 0x040fe20003f4e000 */
[----:B------:R-:W-:Y:S01]  /*0780*/  STS [R33+0x800], R26 ;  /* 0x0008001a21007388 */ /* 0x000fe20000000800 */
[----:B------:R-:W-:Y:S01]  /*0790*/  FADD R9, R9, R13 ;  /* 0x0000000d09097221 */ /* 0x000fe20000000000 */
[C---:B------:R-:W-:Y:S01]  /*07a0*/  FSETP.GEU.AND P1, PT, R10.reuse, -R14, PT ;  /* 0x8000000e0a00720b */ /* 0x040fe20003f2e000 */
[----:B------:R-:W-:Y:S01]  /*07b0*/  FADD R10, R10, R14 ;  /* 0x0000000e0a0a7221 */ /* 0x000fe20000000000 */
[----:B------:R-:W-:Y:S01]  /*07c0*/  STS [R31+0xc00], R20 ;  /* 0x000c00141f007388 */ /* 0x000fe20000000800 */
[C---:B------:R-:W-:Y:S01]  /*07d0*/  FSETP.GEU.AND P0, PT, R11.reuse, -R15, PT ;  /* 0x8000000f0b00720b */ /* 0x040fe20003f0e000 */
[----:B------:R-:W-:-:S02]  /*07e0*/  FADD R11, R11, R15 ;  /* 0x0000000f0b0b7221 */ /* 0x000fc40000000000 */
[----:B------:R-:W-:Y:S01]  /*07f0*/  STS [R30+0x100], R27 ;  /* 0x0001001b1e007388 */ /* 0x000fe20000000800 */
[----:B------:R-:W-:-:S03]  /*0800*/  FSEL R4, R7, RZ, P4 ;  /* 0x000000ff07047208 */ /* 0x000fc60002000000 */
[----:B------:R0:W-:Y:S01]  /*0810*/  STS [R24+0x500], R5 ;  /* 0x0005000518007388 */ /* 0x0001e20000000800 */
[----:B------:R-:W-:Y:S02]  /*0820*/  FSEL R9, R9, RZ, P2 ;  /* 0x000000ff09097208 */ /* 0x000fe40001000000 */
[----:B------:R-:W-:Y:S01]  /*0830*/  FSEL R10, R10, RZ, P1 ;  /* 0x000000ff0a0a7208 */ /* 0x000fe20000800000 */
[----:B------:R1:W-:Y:S01]  /*0840*/  STS [R33+0x900], R6 ;  /* 0x0009000621007388 */ /* 0x0003e20000000800 */
[----:B0-----:R-:W-:-:S03]  /*0850*/  FSEL R5, R8, RZ, P3 ;  /* 0x000000ff08057208 */ /* 0x001fc60001800000 */
[----:B------:R-:W-:Y:S01]  /*0860*/  STS [R31+0xd00], R4 ;  /* 0x000d00041f007388 */ /* 0x000fe20000000800 */
[----:B-1----:R-:W-:-:S03]  /*0870*/  FSEL R6, R11, RZ, P0 ;  /* 0x000000ff0b067208 */ /* 0x002fc60000000000 */
[----:B------:R0:W-:Y:S04]  /*0880*/  STS [R30+0x200], R5 ;  /* 0x000200051e007388 */ /* 0x0001e80000000800 */
[----:B------:R-:W-:Y:S04]  /*0890*/  STS [R24+0x600], R9 ;  /* 0x0006000918007388 */ /* 0x000fe80000000800 */
[----:B------:R-:W-:Y:S04]  /*08a0*/  STS [R33+0xa00], R10 ;  /* 0x000a000a21007388 */ /* 0x000fe80000000800 */
[----:B------:R1:W-:Y:S01]  /*08b0*/  STS [R31+0xe00], R6 ;  /* 0x000e00061f007388 */ /* 0x0003e20000000800 */
[----:B------:R-:W-:-:S02]  /*08c0*/  SHF.R.U32.HI R25, RZ, 0x2, R25 ;  /* 0x00000002ff197819 */ /* 0x000fc40000011619 */
[----:B------:R-:W-:-:S04]  /*08d0*/  SHF.R.U32.HI R0, RZ, 0x6, R0 ;  /* 0x00000006ff007819 */ /* 0x000fc80000011600 */
[----:B------:R-:W-:-:S04]  /*08e0*/  SGXT.U32 R0, R0, 0x2 ;  /* 0x000000020000781a */ /* 0x000fc80000000000 */
[----:B------:R-:W-:-:S04]  /*08f0*/  LOP3.LUT R3, R3, R0, RZ, 0xfc, !PT ;  /* 0x0000000003037212 */ /* 0x000fc800078efcff */
[----:B------:R-:W-:Y:S02]  /*0900*/  LOP3.LUT R20, R3, 0xc, RZ, 0xfc, !PT ;  /* 0x0000000c03147812 */ /* 0x000fe400078efcff */
[C---:B--2---:R-:W-:Y:S01]  /*0910*/  FSETP.GEU.AND P3, PT, R21.reuse, -R16, PT ;  /* 0x800000101500720b */ /* 0x044fe20003f6e000 */
[----:B------:R-:W-:Y:S01]  /*0920*/  FADD R16, R21, R16 ;  /* 0x0000001015107221 */ /* 0x000fe20000000000 */
[C---:B------:R-:W-:Y:S01]  /*0930*/  FSETP.GEU.AND P2, PT, R22.reuse, -R17, PT ;  /* 0x800000111600720b */ /* 0x040fe20003f4e000 */
[----:B------:R-:W-:Y:S01]  /*0940*/  FADD R17, R22, R17 ;  /* 0x0000001116117221 */ /* 0x000fe20000000000 */
[C---:B------:R-:W-:Y:S01]  /*0950*/  FSETP.GEU.AND P1, PT, R32.reuse, -R18, PT ;  /* 0x800000122000720b */ /* 0x040fe20003f2e000 */
[----:B------:R-:W-:Y:S01]  /*0960*/  FADD R18, R32, R18 ;  /* 0x0000001220127221 */ /* 0x000fe20000000000 */
[C---:B------:R-:W-:Y:S01]  /*0970*/  FSETP.GEU.AND P0, PT, R29.reuse, -R19, PT ;  /* 0x800000131d00720b */ /* 0x040fe20003f0e000 */
[----:B------:R-:W-:Y:S01]  /*0980*/  FADD R19, R29, R19 ;  /* 0x000000131d137221 */ /* 0x000fe20000000000 */
[----:B0-----:R-:W-:-:S02]  /*0990*/  FSEL R5, R16, RZ, P3 ;  /* 0x000000ff10057208 */ /* 0x001fc40001800000 */
[----:B------:R-:W-:Y:S02]  /*09a0*/  FSEL R17, R17, RZ, P2 ;  /* 0x000000ff11117208 */ /* 0x000fe40001000000 */
[----:B------:R-:W-:Y:S02]  /*09b0*/  FSEL R18, R18, RZ, P1 ;  /* 0x000000ff12127208 */ /* 0x000fe40000800000 */
[----:B------:R-:W-:Y:S01]  /*09c0*/  FSEL R4, R19, RZ, P0 ;  /* 0x000000ff13047208 */ /* 0x000fe20000000000 */
[----:B------:R-:W-:Y:S01]  /*09d0*/  STS [R30+0x300], R5 ;  /* 0x000300051e007388 */ /* 0x000fe20000000800 */
[----:B------:R-:W-:-:S03]  /*09e0*/  LOP3.LUT R16, R2, 0x3fc, RZ, 0xc0, !PT ;  /* 0x000003fc02107812 */ /* 0x000fc600078ec0ff */
[----:B------:R-:W-:Y:S04]  /*09f0*/  STS [R24+0x700], R17 ;  /* 0x0007001118007388 */ /* 0x000fe80000000800 */
[----:B------:R0:W-:Y:S01]  /*0a00*/  STS [R33+0xb00], R18 ;  /* 0x000b001221007388 */ /* 0x0001e20000000800 */
[----:B-1----:R-:W-:-:S03]  /*0a10*/  LOP3.LUT R6, R16, 0x400, RZ, 0xfc, !PT ;  /* 0x0000040010067812 */ /* 0x002fc600078efcff */
[----:B------:R-:W-:Y:S01]  /*0a20*/  STS [R31+0xf00], R4 ;  /* 0x000f00041f007388 */ /* 0x000fe20000000800 */
[----:B------:R-:W-:Y:S02]  /*0a30*/  LOP3.LUT R8, R16, 0x800, RZ, 0xfc, !PT ;  /* 0x0000080010087812 */ /* 0x000fe400078efcff */
[----:B------:R-:W-:Y:S02]  /*0a40*/  SHF.R.U32.HI R7, RZ, 0x4, R6 ;  /* 0x00000004ff077819 */ /* 0x000fe40000011606 */
[----:B------:R-:W-:Y:S01]  /*0a50*/  SHF.R.U32.HI R9, RZ, 0x4, R8 ;  /* 0x00000004ff097819 */ /* 0x000fe20000011608 */
[----:B0-----:R-:W0:Y:S01]  /*0a60*/  LDC.64 R18, c[0x0][0x228] ;  /* 0x00008a00ff127b82 */ /* 0x001e220000000a00 */
[----:B------:R-:W-:Y:S02]  /*0a70*/  LOP3.LUT R6, R25, 0x30, RZ, 0xc0, !PT ;  /* 0x0000003019067812 */ /* 0x000fe400078ec0ff */
[----:B------:R-:W-:Y:S02]  /*0a80*/  LOP3.LUT R5, R2, 0xfc, RZ, 0xc0, !PT ;  /* 0x000000fc02057812 */ /* 0x000fe400078ec0ff */
[----:B------:R-:W-:-:S02]  /*0a90*/  LOP3.LUT R8, R7, 0x70, RZ, 0xc0, !PT ;  /* 0x0000007007087812 */ /* 0x000fc400078ec0ff */
[----:B------:R-:W-:Y:S01]  /*0aa0*/  LOP3.LUT R9, R9, 0xb0, RZ, 0xc0, !PT ;  /* 0x000000b009097812 */ /* 0x000fe200078ec0ff */
[----:B------:R-:W-:Y:S01]  /*0ab0*/  VIADD R7, R6, UR4 ;  /* 0x0000000406077c36 */ /* 0x000fe20008000000 */
[--C-:B------:R-:W-:Y:S01]  /*0ac0*/  PRMT R2, R5, 0x6540, R28.reuse ;  /* 0x0000654005027816 */ /* 0x100fe2000000001c */
[----:B------:R-:W-:Y:S02]  /*0ad0*/  VIADD R5, R8, UR4 ;  /* 0x0000000408057c36 */ /* 0x000fe40008000000 */
[----:B------:R-:W-:Y:S02]  /*0ae0*/  VIADD R9, R9, UR4 ;  /* 0x0000000409097c36 */ /* 0x000fe40008000000 */
[C---:B------:R-:W-:Y:S02]  /*0af0*/  IMAD R7, R16.reuse, 0x4, R7 ;  /* 0x0000000410077824 */ /* 0x040fe400078e0207 */
[C---:B------:R-:W-:Y:S01]  /*0b00*/  IMAD R8, R16.reuse, 0x4, R5 ;  /* 0x0000000410087824 */ /* 0x040fe200078e0205 */
[----:B------:R-:W-:Y:S01]  /*0b10*/  BAR.SYNC.DEFER_BLOCKING 0x0 ;  /* 0x0000000000007b1d */ /* 0x000fe20000010000 */
[----:B------:R-:W-:Y:S01]  /*0b20*/  IMAD R12, R16, 0x4, R9 ;  /* 0x00000004100c7824 */ /* 0x000fe200078e0209 */
[----:B------:R-:W-:-:S04]  /*0b30*/  SHF.R.S32.HI R17, RZ, 0x17, R28 ;  /* 0x00000017ff117819 */ /* 0x000fc8000001141c */
[----:B------:R-:W-:-:S04]  /*0b40*/  SGXT R17, R17, 0x1 ;  /* 0x000000011111781a */ /* 0x000fc80000000200 */
[----:B------:R-:W-:Y:S01]  /*0b50*/  LEA.HI R17, R17, R2, RZ, 0xc ;  /* 0x0000000211117211 */ /* 0x000fe200078f60ff */
[----:B------:R-:W1:Y:S04]  /*0b60*/  LDS.128 R4, [R7] ;  /* 0x0000000007047984 */ /* 0x000e680000000c00 */
[----:B------:R-:W2:Y:S04]  /*0b70*/  LDS.128 R8, [R8+0x1000] ;  /* 0x0010000008087984 */ /* 0x000ea80000000c00 */
[----:B------:R-:W3:Y:S01]  /*0b80*/  LDS.128 R12, [R12+0x2000] ;  /* 0x002000000c0c7984 */ /* 0x000ee20000000c00 */
[----:B------:R-:W-:-:S02]  /*0b90*/  LOP3.LUT R21, R17, 0xfffff000, RZ, 0xc0, !PT ;  /* 0xfffff00011157812 */ /* 0x000fc400078ec0ff */
[----:B------:R-:W-:-:S03]  /*0ba0*/  SHF.R.S32.HI R17, RZ, 0xc, R17 ;  /* 0x0000000cff117819 */ /* 0x000fc60000011411 */
[----:B------:R-:W-:Y:S01]  /*0bb0*/  IMAD.IADD R2, R2, 0x1, -R21 ;  /* 0x0000000102027824 */ /* 0x000fe200078e0a15 */
[----:B------:R-:W-:-:S03]  /*0bc0*/  LOP3.LUT R21, R3, 0x8, RZ, 0xfc, !PT ;  /* 0x0000000803157812 */ /* 0x000fc600078efcff */
[----:B------:R-:W-:Y:S01]  /*0bd0*/  IMAD R0, R17, 0x140000, R2 ;  /* 0x0014000011007824 */ /* 0x000fe200078e0202 */
[C---:B------:R-:W-:Y:S02]  /*0be0*/  LOP3.LUT R17, R3.reuse, 0x4, RZ, 0xfc, !PT ;  /* 0x0000000403117812 */ /* 0x040fe400078efcff */
[----:B------:R-:W-:Y:S02]  /*0bf0*/  ISETP.GE.AND P1, PT, R3, 0x140, PT ;  /* 0x000001400300780c */ /* 0x000fe40003f26270 */
[----:B------:R-:W-:Y:S02]  /*0c00*/  LOP3.LUT R2, R16, 0xc00, RZ, 0xfc, !PT ;  /* 0x00000c0010027812 */ /* 0x000fe400078efcff */
[----:B------:R-:W-:Y:S02]  /*0c10*/  ISETP.GE.AND P2, PT, R17, 0x140, PT ;  /* 0x000001401100780c */ /* 0x000fe40003f46270 */
[----:B------:R-:W-:Y:S01]  /*0c20*/  ISETP.GE.AND P3, PT, R21, 0x140, PT ;  /* 0x000001401500780c */ /* 0x000fe20003f66270 */
[--C-:B------:R-:W-:Y:S01]  /*0c30*/  IMAD R23, R3, 0x1000, R0.reuse ;  /* 0x0000100003177824 */ /* 0x100fe200078e0200 */
[----:B------:R-:W-:Y:S01]  /*0c40*/  ISETP.GE.AND P0, PT, R20, 0x140, PT ;  /* 0x000001401400780c */ /* 0x000fe20003f06270 */
[----:B------:R-:W-:Y:S01]  /*0c50*/  IMAD R17, R17, 0x1000, R0 ;  /* 0x0000100011117824 */ /* 0x000fe200078e0200 */
[----:B------:R-:W-:Y:S01]  /*0c60*/  SHF.R.U32.HI R2, RZ, 0x4, R2 ;  /* 0x00000004ff027819 */ /* 0x000fe20000011602 */
[----:B------:R-:W-:-:S02]  /*0c70*/  IMAD R25, R21, 0x1000, R0 ;  /* 0x0000100015197824 */ /* 0x000fc400078e0200 */
[----:B0-----:R-:W-:Y:S01]  /*0c80*/  IMAD.WIDE R20, R23, 0x4, R18 ;  /* 0x0000000417147825 */ /* 0x001fe200078e0212 */
[----:B------:R-:W-:-:S03]  /*0c90*/  LOP3.LUT R2, R2, 0xf0, RZ, 0xc0, !PT ;  /* 0x000000f002027812 */ /* 0x000fc600078ec0ff */
[----:B------:R-:W-:-:S04]  /*0ca0*/  IMAD.WIDE R22, R17, 0x4, R18 ;  /* 0x0000000411167825 */ /* 0x000fc800078e0212 */
[----:B------:R-:W-:Y:S01]  /*0cb0*/  IMAD.WIDE R24, R25, 0x4, R18 ;  /* 0x0000000419187825 */ /* 0x000fe200078e0212 */
[----:B-1----:R0:W-:Y:S03]  /*0cc0*/  @!P1 STG.E.128 desc[UR6][R20.64], R4 ;  /* 0x0000000414009986 */ /* 0x0021e6000c101d06 */
[----:B------:R-:W-:Y:S01]  /*0cd0*/  VIADD R27, R2, UR4 ;  /* 0x00000004021b7c36 */ /* 0x000fe20008000000 */
[----:B--2---:R0:W-:Y:S04]  /*0ce0*/  @!P2 STG.E.128 desc[UR6][R22.64], R8 ;  /* 0x000000081600a986 */ /* 0x0041e8000c101d06 */
[----:B---3--:R0:W-:Y:S01]  /*0cf0*/  @!P3 STG.E.128 desc[UR6][R24.64], R12 ;  /* 0x0000000c1800b986 */ /* 0x0081e2000c101d06 */
[----:B------:R-:W-:Y:S01]  /*0d00*/  IMAD R27, R16, 0x4, R27 ;  /* 0x00000004101b7824 */ /* 0x000fe200078e021b */
[----:B0-----:R-:W-:Y:S06]  /*0d10*/  @P0 EXIT ;  /* 0x000000000000094d */ /* 0x001fec0003800000 */
[----:B0-----:R-:W0:Y:S01]  /*0d20*/  LDS.128 R24, [R27+0x3000] ;  /* 0x003000001b187984 */ /* 0x001e220000000c00 */
[----:B------:R-:W-:-:S05]  /*0d30*/  LOP3.LUT R3, R3, 0xc, RZ, 0xfc, !PT ;  /* 0x0000000c03037812 */ /* 0x000fca00078efcff */
[----:B------:R-:W-:-:S04]  /*0d40*/  IMAD R3, R3, 0x1000, R0 ;  /* 0x0000100003037824 */ /* 0x000fc800078e0200 */
[----:B------:R-:W-:-:S05]  /*0d50*/  IMAD.WIDE R18, R3, 0x4, R18 ;  /* 0x0000000403127825 */ /* 0x000fca00078e0212 */
[----:B0-----:R-:W-:Y:S01]  /*0d60*/  STG.E.128 desc[UR6][R18.64], R24 ;  /* 0x0000001812007986 */ /* 0x001fe2000c101d06 */
[----:B------:R-:W-:Y:S05]  /*0d70*/  EXIT ;  /* 0x000000000000794d */ /* 0x000fea0003800000 */
.L_x_0:
[----:B------:R-:W-:-:S00]  /*0d80*/  BRA `(.L_x_0) ;  /* 0xfffffffc00fc7947 */ /* 0x000fc0000383ffff */
[----:B------:R-:W-:-:S00]  /*0d90*/  NOP ;  /* 0x0000000000007918 */ /* 0x000fc00000000000 */
        /* <DEDUP_REMOVED lines=14> */
.L_x_1:


//--------------------- .nv.shared.triton_poi_fused_add_convolution_mul_relu_7 --------------------------
	.section	.nv.shared.triton_poi_fused_add_convolution_mul_relu_7,"aw",@nobits
	.sectionflags	@""
	.align	16
	.zero		1024


//--------------------- .nv.constant0.triton_poi_fused_add_convolution_mul_relu_7 --------------------------
	.section	.nv.constant0.triton_poi_fused_add_convolution_mul_relu_7,"a",@progbits
	.sectionflags	@""
	.align	4
.nv.constant0.triton_poi_fused_add_convolution_mul_relu_7:
	.zero		568
